//
// Generated by NVIDIA NVVM Compiler
//
// Compiler Build ID: CL-36424714
// Cuda compilation tools, release 13.0, V13.0.88
// Based on NVVM 20.0.0
//

.version 9.0
.target sm_100
.address_size 64

	// .globl	_Z32gpu_pooling_forward_async_kernelIfLi512ELi512EEvPKT_PKiS4_PS0_liPi
.extern .shared .align 16 .b8 smem_storage[];

.visible .entry _Z32gpu_pooling_forward_async_kernelIfLi512ELi512EEvPKT_PKiS4_PS0_liPi(
	.param .u64 .ptr .align 1 _Z32gpu_pooling_forward_async_kernelIfLi512ELi512EEvPKT_PKiS4_PS0_liPi_param_0,
	.param .u64 .ptr .align 1 _Z32gpu_pooling_forward_async_kernelIfLi512ELi512EEvPKT_PKiS4_PS0_liPi_param_1,
	.param .u64 .ptr .align 1 _Z32gpu_pooling_forward_async_kernelIfLi512ELi512EEvPKT_PKiS4_PS0_liPi_param_2,
	.param .u64 .ptr .align 1 _Z32gpu_pooling_forward_async_kernelIfLi512ELi512EEvPKT_PKiS4_PS0_liPi_param_3,
	.param .u64 _Z32gpu_pooling_forward_async_kernelIfLi512ELi512EEvPKT_PKiS4_PS0_liPi_param_4,
	.param .u32 _Z32gpu_pooling_forward_async_kernelIfLi512ELi512EEvPKT_PKiS4_PS0_liPi_param_5,
	.param .u64 .ptr .align 1 _Z32gpu_pooling_forward_async_kernelIfLi512ELi512EEvPKT_PKiS4_PS0_liPi_param_6
)
.maxntid 512
{
	.reg .pred 	%p<10>;
	.reg .b32 	%r<45>;
	.reg .b32 	%f<3>;
	.reg .b64 	%rd<21>;

	ld.param.u64 	%rd8, [_Z32gpu_pooling_forward_async_kernelIfLi512ELi512EEvPKT_PKiS4_PS0_liPi_param_0];
	ld.param.u64 	%rd9, [_Z32gpu_pooling_forward_async_kernelIfLi512ELi512EEvPKT_PKiS4_PS0_liPi_param_1];
	ld.param.u64 	%rd10, [_Z32gpu_pooling_forward_async_kernelIfLi512ELi512EEvPKT_PKiS4_PS0_liPi_param_2];
	ld.param.u64 	%rd11, [_Z32gpu_pooling_forward_async_kernelIfLi512ELi512EEvPKT_PKiS4_PS0_liPi_param_3];
	ld.param.u64 	%rd7, [_Z32gpu_pooling_forward_async_kernelIfLi512ELi512EEvPKT_PKiS4_PS0_liPi_param_4];
	ld.param.u32 	%r23, [_Z32gpu_pooling_forward_async_kernelIfLi512ELi512EEvPKT_PKiS4_PS0_liPi_param_5];
	ld.param.u64 	%rd12, [_Z32gpu_pooling_forward_async_kernelIfLi512ELi512EEvPKT_PKiS4_PS0_liPi_param_6];
	cvta.to.global.u64 	%rd1, %rd10;
	cvta.to.global.u64 	%rd2, %rd9;
	cvta.to.global.u64 	%rd3, %rd11;
	cvta.to.global.u64 	%rd4, %rd8;
	cvta.to.global.u64 	%rd5, %rd12;
	mov.u32 	%r1, %tid.x;
	shr.u32 	%r2, %r1, 5;
	and.b32  	%r3, %r1, 31;
	cvt.u32.u64 	%r4, %rd7;
	cvt.u64.u32 	%rd6, %r3;
	shl.b32 	%r24, %r1, 2;
	mov.u32 	%r25, smem_storage;
	add.s32 	%r26, %r24, %r25;
	add.s32 	%r5, %r26, 2048;
$L__BB0_1:
	setp.ne.s32 	%p1, %r1, 0;
	@%p1 bra 	$L__BB0_3;
	atom.global.add.u32 	%r27, [%rd5], 1;
	st.shared.u32 	[smem_storage+4096], %r27;
$L__BB0_3:
	bar.sync 	0;
	ld.shared.u32 	%r28, [smem_storage+4096];
	shl.b32 	%r6, %r28, 9;
	setp.ge.s32 	%p2, %r6, %r23;
	@%p2 bra 	$L__BB0_14;
	add.s32 	%r29, %r6, 512;
	min.s32 	%r30, %r29, %r23;
	sub.s32 	%r7, %r30, %r6;
	bar.sync 	0;
	setp.ge.s32 	%p3, %r1, %r7;
	@%p3 bra 	$L__BB0_7;
	add.s32 	%r40, %r1, %r6;
	mov.u32 	%r41, %r5;
	mov.u32 	%r42, %r1;
$L__BB0_6:
	mul.wide.s32 	%rd13, %r40, 4;
	add.s64 	%rd14, %rd1, %rd13;
	add.s64 	%rd15, %rd2, %rd13;
	ld.global.nc.u32 	%r31, [%rd15];
	st.shared.u32 	[%r41+-2048], %r31;
	ld.global.nc.u32 	%r32, [%rd14];
	st.shared.u32 	[%r41], %r32;
	add.s32 	%r42, %r42, 512;
	add.s32 	%r41, %r41, 2048;
	add.s32 	%r40, %r40, 512;
	setp.lt.s32 	%p4, %r42, %r7;
	@%p4 bra 	$L__BB0_6;
$L__BB0_7:
	bar.sync 	0;
	setp.lt.s32 	%p5, %r7, 1;
	@%p5 bra 	$L__BB0_1;
	mov.b32 	%r43, 0;
$L__BB0_9:
	add.s32 	%r16, %r43, %r2;
	setp.ge.s32 	%p6, %r16, %r7;
	@%p6 bra 	$L__BB0_13;
	setp.le.s64 	%p7, %rd7, %rd6;
	shl.b32 	%r34, %r16, 2;
	add.s32 	%r17, %r25, %r34;
	@%p7 bra 	$L__BB0_13;
	ld.shared.u32 	%r36, [%r17];
	ld.shared.u32 	%r37, [%r17+2048];
	mul.lo.s32 	%r18, %r37, %r4;
	mul.lo.s32 	%r19, %r36, %r4;
	mov.u32 	%r44, %r3;
$L__BB0_12:
	add.s32 	%r38, %r44, %r18;
	mul.wide.s32 	%rd16, %r38, 4;
	add.s64 	%rd17, %rd3, %rd16;
	add.s32 	%r39, %r44, %r19;
	mul.wide.s32 	%rd18, %r39, 4;
	add.s64 	%rd19, %rd4, %rd18;
	ld.global.nc.f32 	%f1, [%rd19];
	atom.global.add.f32 	%f2, [%rd17], %f1;
	add.s32 	%r44, %r44, 32;
	cvt.u64.u32 	%rd20, %r44;
	setp.gt.u64 	%p8, %rd7, %rd20;
	@%p8 bra 	$L__BB0_12;
$L__BB0_13:
	add.s32 	%r43, %r43, 16;
	setp.lt.s32 	%p9, %r43, %r7;
	@%p9 bra 	$L__BB0_9;
	bra.uni 	$L__BB0_1;
$L__BB0_14:
	ret;

}


// ===== COMPILED SASS (sm_100) =====

	.target	sm_100

	.elftype	@"ET_EXEC"


//--------------------- .note.nv.tkinfo           --------------------------
	.section	.note.nv.tkinfo,"",@"SHT_NOTE"
	.sectionflags	@"SHF_NOTE_NV_TKINFO"
	.tkinfo
        /*0018*/ 	.word	0x00000002
        /*0030*/ 	.string	""
        /*0030*/ 	.string	"ptxas"
        /*0030*/ 	.string	"Cuda compilation tools, release 13.0, V13.0.88"
        /*0030*/ 	.string	"Build cuda_13.0.r13.0/compiler.36424714_0"
        /*0030*/ 	.string	"-arch sm_100 -m 64 "



//--------------------- .note.nv.cuinfo           --------------------------
	.section	.note.nv.cuinfo,"",@"SHT_NOTE"
	.sectionflags	@"SHF_NOTE_NV_CUINFO"
        /*0018*/ 	.short	0x0002
        /*001a*/ 	.short	0x0064
        /*001c*/ 	.short	0x0082
	.zero		2


//--------------------- .nv.info                  --------------------------
	.section	.nv.info,"",@"SHT_CUDA_INFO"
	.align	4


	//----- nvinfo : EIATTR_REGCOUNT
	.align		4
        /*0000*/ 	.byte	0x04, 0x2f
        /*0002*/ 	.short	(.L_1 - .L_0)
	.align		4
.L_0:
        /*0004*/ 	.word	index@(_Z32gpu_pooling_forward_async_kernelIfLi512ELi512EEvPKT_PKiS4_PS0_liPi)
        /*0008*/ 	.word	0x00000019


	//----- nvinfo : EIATTR_FRAME_SIZE
	.align		4
.L_1:
        /*000c*/ 	.byte	0x04, 0x11
        /*000e*/ 	.short	(.L_3 - .L_2)
	.align		4
.L_2:
        /*0010*/ 	.word	index@(_Z32gpu_pooling_forward_async_kernelIfLi512ELi512EEvPKT_PKiS4_PS0_liPi)
        /*0014*/ 	.word	0x00000000


	//----- nvinfo : EIATTR_MIN_STACK_SIZE
	.align		4
.L_3:
        /*0018*/ 	.byte	0x04, 0x12
        /*001a*/ 	.short	(.L_5 - .L_4)
	.align		4
.L_4:
        /*001c*/ 	.word	index@(_Z32gpu_pooling_forward_async_kernelIfLi512ELi512EEvPKT_PKiS4_PS0_liPi)
        /*0020*/ 	.word	0x00000000
.L_5:


//--------------------- .nv.compat                --------------------------
	.section	.nv.compat,"",@"SHT_CUDA_COMPAT_INFO"
	.align	4
        /*0000*/ 	.byte	0x02, 0x09, 0x00, 0x00, 0x02, 0x02, 0x01, 0x00, 0x02, 0x05, 0x05, 0x00, 0x03, 0x07, 0x01, 0x01
        /*0010*/ 	.byte	0x02, 0x03, 0x00, 0x00, 0x02, 0x06, 0x01, 0x00, 0x04, 0x0b, 0x08, 0x00, 0x09, 0x00, 0x00, 0x00
        /*0020*/ 	.byte	0x00, 0x00, 0x00, 0x00


//--------------------- .nv.info._Z32gpu_pooling_forward_async_kernelIfLi512ELi512EEvPKT_PKiS4_PS0_liPi --------------------------
	.section	.nv.info._Z32gpu_pooling_forward_async_kernelIfLi512ELi512EEvPKT_PKiS4_PS0_liPi,"",@"SHT_CUDA_INFO"
	.sectionflags	@""
	.align	4


	//----- nvinfo : EIATTR_CUDA_API_VERSION
	.align		4
        /*0000*/ 	.byte	0x04, 0x37
        /*0002*/ 	.short	(.L_7 - .L_6)
.L_6:
        /*0004*/ 	.word	0x00000082


	//----- nvinfo : EIATTR_KPARAM_INFO
	.align		4
.L_7:
        /*0008*/ 	.byte	0x04, 0x17
        /*000a*/ 	.short	(.L_9 - .L_8)
.L_8:
        /*000c*/ 	.word	0x00000000
        /*0010*/ 	.short	0x0006
        /*0012*/ 	.short	0x0030
        /*0014*/ 	.byte	0x00, 0xf5, 0x21, 0x00


	//----- nvinfo : EIATTR_KPARAM_INFO
	.align		4
.L_9:
        /*0018*/ 	.byte	0x04, 0x17
        /*001a*/ 	.short	(.L_11 - .L_10)
.L_10:
        /*001c*/ 	.word	0x00000000
        /*0020*/ 	.short	0x0005
        /*0022*/ 	.short	0x0028
        /*0024*/ 	.byte	0x00, 0xf0, 0x11, 0x00


	//----- nvinfo : EIATTR_KPARAM_INFO
	.align		4
.L_11:
        /*0028*/ 	.byte	0x04, 0x17
        /*002a*/ 	.short	(.L_13 - .L_12)
.L_12:
        /*002c*/ 	.word	0x00000000
        /*0030*/ 	.short	0x0004
        /*0032*/ 	.short	0x0020
        /*0034*/ 	.byte	0x00, 0xf0, 0x21, 0x00


	//----- nvinfo : EIATTR_KPARAM_INFO
	.align		4
.L_13:
        /*0038*/ 	.byte	0x04, 0x17
        /*003a*/ 	.short	(.L_15 - .L_14)
.L_14:
        /*003c*/ 	.word	0x00000000
        /*0040*/ 	.short	0x0003
        /*0042*/ 	.short	0x0018
        /*0044*/ 	.byte	0x00, 0xf5, 0x21, 0x00


	//----- nvinfo : EIATTR_KPARAM_INFO
	.align		4
.L_15:
        /*0048*/ 	.byte	0x04, 0x17
        /*004a*/ 	.short	(.L_17 - .L_16)
.L_16:
        /*004c*/ 	.word	0x00000000
        /*0050*/ 	.short	0x0002
        /*0052*/ 	.short	0x0010
        /*0054*/ 	.byte	0x00, 0xf5, 0x21, 0x00


	//----- nvinfo : EIATTR_KPARAM_INFO
	.align		4
.L_17:
        /*0058*/ 	.byte	0x04, 0x17
        /*005a*/ 	.short	(.L_19 - .L_18)
.L_18:
        /*005c*/ 	.word	0x00000000
        /*0060*/ 	.short	0x0001
        /*0062*/ 	.short	0x0008
        /*0064*/ 	.byte	0x00, 0xf5, 0x21, 0x00


	//----- nvinfo : EIATTR_KPARAM_INFO
	.align		4
.L_19:
        /*0068*/ 	.byte	0x04, 0x17
        /*006a*/ 	.short	(.L_21 - .L_20)
.L_20:
        /*006c*/ 	.word	0x00000000
        /*0070*/ 	.short	0x0000
        /*0072*/ 	.short	0x0000
        /*0074*/ 	.byte	0x00, 0xf5, 0x21, 0x00


	//----- nvinfo : EIATTR_SPARSE_MMA_MASK
	.align		4
.L_21:
        /*0078*/ 	.byte	0x03, 0x50
        /*007a*/ 	.short	0x0000


	//----- nvinfo : EIATTR_MAXREG_COUNT
	.align		4
        /*007c*/ 	.byte	0x03, 0x1b
        /*007e*/ 	.short	0x0080


	//----- nvinfo : EIATTR_NUM_BARRIERS
	.align		4
        /*0080*/ 	.byte	0x02, 0x4c
        /*0082*/ 	.byte	0x01
	.zero		1


	//----- nvinfo : EIATTR_MERCURY_ISA_VERSION
	.align		4
        /*0084*/ 	.byte	0x03, 0x5f
        /*0086*/ 	.short	0x0101


	//----- nvinfo : EIATTR_VRC_CTA_INIT_COUNT
	.align		4
        /*0088*/ 	.byte	0x02, 0x4a
	.zero		1
	.zero		1


	//----- nvinfo : EIATTR_EXIT_INSTR_OFFSETS
	.align		4
        /*008c*/ 	.byte	0x04, 0x1c
        /*008e*/ 	.short	(.L_23 - .L_22)


	//   ....[0]....
.L_22:
        /*0090*/ 	.word	0x000001f0


	//----- nvinfo : EIATTR_MAX_THREADS
	.align		4
.L_23:
        /*0094*/ 	.byte	0x04, 0x05
        /*0096*/ 	.short	(.L_25 - .L_24)
.L_24:
        /*0098*/ 	.word	0x00000200
        /*009c*/ 	.word	0x00000001
        /*00a0*/ 	.word	0x00000001


	//----- nvinfo : EIATTR_CRS_STACK_SIZE
	.align		4
.L_25:
        /*00a4*/ 	.byte	0x04, 0x1e
        /*00a6*/ 	.short	(.L_27 - .L_26)
.L_26:
        /*00a8*/ 	.word	0x00000000


	//----- nvinfo : EIATTR_CBANK_PARAM_SIZE
	.align		4
.L_27:
        /*00ac*/ 	.byte	0x03, 0x19
        /*00ae*/ 	.short	0x0038


	//----- nvinfo : EIATTR_PARAM_CBANK
	.align		4
        /*00b0*/ 	.byte	0x04, 0x0a
        /*00b2*/ 	.short	(.L_29 - .L_28)
	.align		4
.L_28:
        /*00b4*/ 	.word	index@(.nv.constant0._Z32gpu_pooling_forward_async_kernelIfLi512ELi512EEvPKT_PKiS4_PS0_liPi)
        /*00b8*/ 	.short	0x0380
        /*00ba*/ 	.short	0x0038


	//----- nvinfo : EIATTR_SW_WAR
	.align		4
.L_29:
        /*00bc*/ 	.byte	0x04, 0x36
        /*00be*/ 	.short	(.L_31 - .L_30)
.L_30:
        /*00c0*/ 	.word	0x00000008
.L_31:


//--------------------- .nv.callgraph             --------------------------
	.section	.nv.callgraph,"",@"SHT_CUDA_CALLGRAPH"
	.align	4
	.sectionentsize	8
	.align		4
        /*0000*/ 	.word	0x00000000
	.align		4
        /*0004*/ 	.word	0xffffffff
	.align		4
        /*0008*/ 	.word	0x00000000
	.align		4
        /*000c*/ 	.word	0xfffffffe
	.align		4
        /*0010*/ 	.word	0x00000000
	.align		4
        /*0014*/ 	.word	0xfffffffd
	.align		4
        /*0018*/ 	.word	0x00000000
	.align		4
        /*001c*/ 	.word	0xfffffffc


//--------------------- .text._Z32gpu_pooling_forward_async_kernelIfLi512ELi512EEvPKT_PKiS4_PS0_liPi --------------------------
	.section	.text._Z32gpu_pooling_forward_async_kernelIfLi512ELi512EEvPKT_PKiS4_PS0_liPi,"ax",@progbits
	.align	128
        .global         _Z32gpu_pooling_forward_async_kernelIfLi512ELi512EEvPKT_PKiS4_PS0_liPi
        .type           _Z32gpu_pooling_forward_async_kernelIfLi512ELi512EEvPKT_PKiS4_PS0_liPi,@function
        .size           _Z32gpu_pooling_forward_async_kernelIfLi512ELi512EEvPKT_PKiS4_PS0_liPi,(.L_x_13 - _Z32gpu_pooling_forward_async_kernelIfLi512ELi512EEvPKT_PKiS4_PS0_liPi)
        .other          _Z32gpu_pooling_forward_async_kernelIfLi512ELi512EEvPKT_PKiS4_PS0_liPi,@"STO_CUDA_ENTRY STV_DEFAULT"
_Z32gpu_pooling_forward_async_kernelIfLi512ELi512EEvPKT_PKiS4_PS0_liPi:
.text._Z32gpu_pooling_forward_async_kernelIfLi512ELi512EEvPKT_PKiS4_PS0_liPi:
[----:B------:R-:W-:Y:S01]  /*0000*/  LDC R1, c[0x0][0x37c] ;  /* 0x0000df00ff017b82 */ /* 0x000fe20000000800 */
[----:B------:R-:W0:Y:S07]  /*0010*/  S2R R0, SR_TID.X ;  /* 0x0000000000007919 */ /* 0x000e2e0000002100 */
[----:B------:R-:W1:Y:S01]  /*0020*/  S2UR UR5, SR_CgaCtaId ;  /* 0x00000000000579c3 */ /* 0x000e620000008800 */
[----:B------:R-:W2:Y:S01]  /*0030*/  LDCU.64 UR8, c[0x0][0x3a0] ;  /* 0x00007400ff0877ac */ /* 0x000ea20008000a00 */
[----:B------:R-:W-:Y:S01]  /*0040*/  UMOV UR4, 0x400 ;  /* 0x0000040000047882 */ /* 0x000fe20000000000 */
[----:B------:R-:W3:Y:S01]  /*0050*/  LDCU.64 UR6, c[0x0][0x358] ;  /* 0x00006b00ff0677ac */ /* 0x000ee20008000a00 */
[----:B-1----:R-:W-:Y:S01]  /*0060*/  ULEA UR4, UR5, UR4, 0x18 ;  /* 0x0000000405047291 */ /* 0x002fe2000f8ec0ff */
[----:B0-----:R-:W-:-:S05]  /*0070*/  LOP3.LUT R16, R0, 0x1f, RZ, 0xc0, !PT ;  /* 0x0000001f00107812 */ /* 0x001fca00078ec0ff */
[----:B------:R-:W-:Y:S02]  /*0080*/  LEA R18, R0, UR4, 0x2 ;  /* 0x0000000400127c11 */ /* 0x000fe4000f8e10ff */
[----:B--2---:R-:W-:-:S03]  /*0090*/  ISETP.GE.U32.AND P1, PT, R16, UR8, PT ;  /* 0x0000000810007c0c */ /* 0x004fc6000bf26070 */
[----:B------:R-:W-:Y:S01]  /*00a0*/  VIADD R18, R18, 0x800 ;  /* 0x0000080012127836 */ /* 0x000fe20000000000 */
[----:B---3--:R-:W-:-:S13]  /*00b0*/  ISETP.GE.AND.EX P1, PT, RZ, UR9, PT, P1 ;  /* 0x00000009ff007c0c */ /* 0x008fda000bf26310 */
.L_x_7:
[----:B------:R-:W-:Y:S01]  /*00c0*/  ISETP.NE.AND P0, PT, R0, RZ, PT ;  /* 0x000000ff0000720c */ /* 0x000fe20003f05270 */
[----:B------:R-:W-:-:S12]  /*00d0*/  BSSY.RECONVERGENT B0, `(.L_x_0) ;  /* 0x0000009000007945 */ /* 0x000fd80003800200 */
[----:B0-----:R-:W-:Y:S05]  /*00e0*/  @P0 BRA `(.L_x_1) ;  /* 0x00000000001c0947 */ /* 0x001fea0003800000 */
[----:B------:R-:W0:Y:S01]  /*00f0*/  LDC.64 R2, c[0x0][0x3b0] ;  /* 0x0000ec00ff027b82 */ /* 0x000e220000000a00 */
[----:B------:R-:W-:-:S05]  /*0100*/  IMAD.MOV.U32 R5, RZ, RZ, 0x1 ;  /* 0x00000001ff057424 */ /* 0x000fca00078e00ff */
[----:B0-----:R-:W2:Y:S02]  /*0110*/  ATOMG.E.ADD.STRONG.GPU PT, R2, desc[UR6][R2.64], R5 ;  /* 0x80000005020279a8 */ /* 0x001ea400081ef106 */
[----:B------:R-:W0:Y:S01]  /*0120*/  S2UR UR5, SR_CgaCtaId ;  /* 0x00000000000579c3 */ /* 0x000e220000008800 */
[----:B------:R-:W-:Y:S02]  /*0130*/  UMOV UR4, 0x400 ;  /* 0x0000040000047882 */ /* 0x000fe40000000000 */
[----:B0-----:R-:W-:-:S09]  /*0140*/  ULEA UR4, UR5, UR4, 0x18 ;  /* 0x0000000405047291 */ /* 0x001fd2000f8ec0ff */
[----:B--2---:R0:W-:Y:S03]  /*0150*/  STS [UR4+0x1000], R2 ;  /* 0x00100002ff007988 */ /* 0x0041e60008000804 */
.L_x_1:
[----:B------:R-:W-:Y:S05]  /*0160*/  BSYNC.RECONVERGENT B0 ;  /* 0x0000000000007941 */ /* 0x000fea0003800200 */
.L_x_0:
[----:B------:R-:W1:Y:S08]  /*0170*/  S2UR UR5, SR_CgaCtaId ;  /* 0x00000000000579c3 */ /* 0x000e700000008800 */
[----:B------:R-:W-:Y:S06]  /*0180*/  BAR.SYNC.DEFER_BLOCKING 0x0 ;  /* 0x0000000000007b1d */ /* 0x000fec0000010000 */
[----:B------:R-:W-:-:S02]  /*0190*/  UMOV UR4, 0x400 ;  /* 0x0000040000047882 */ /* 0x000fc40000000000 */
[----:B------:R-:W2:Y:S01]  /*01a0*/  LDC R4, c[0x0][0x3a8] ;  /* 0x0000ea00ff047b82 */ /* 0x000ea20000000800 */
[----:B-1----:R-:W-:-:S09]  /*01b0*/  ULEA UR5, UR5, UR4, 0x18 ;  /* 0x0000000405057291 */ /* 0x002fd2000f8ec0ff */
[----:B0-----:R-:W0:Y:S02]  /*01c0*/  LDS R2, [UR5+0x1000] ;  /* 0x00100005ff027984 */ /* 0x001e240008000800 */
[----:B0-----:R-:W-:-:S04]  /*01d0*/  SHF.L.U32 R17, R2, 0x9, RZ ;  /* 0x0000000902117819 */ /* 0x001fc800000006ff */
[----:B--2---:R-:W-:-:S13]  /*01e0*/  ISETP.GE.AND P0, PT, R17, R4, PT ;  /* 0x000000041100720c */ /* 0x004fda0003f06270 */
[----:B------:R-:W-:Y:S05]  /*01f0*/  @P0 EXIT ;  /* 0x000000000000094d */ /* 0x000fea0003800000 */
[----:B------:R-:W-:Y:S01]  /*0200*/  VIADDMNMX R2, R17, 0x200, R4, PT ;  /* 0x0000020011027846 */ /* 0x000fe20003800104 */
[----:B------:R-:W-:Y:S04]  /*0210*/  BAR.SYNC.DEFER_BLOCKING 0x0 ;  /* 0x0000000000007b1d */ /* 0x000fe80000010000 */
[----:B------:R-:W-:Y:S02]  /*0220*/  IMAD.IADD R19, R2, 0x1, -R17 ;  /* 0x0000000102137824 */ /* 0x000fe400078e0a11 */
[----:B------:R-:W-:Y:S03]  /*0230*/  BSSY.RECONVERGENT B0, `(.L_x_2) ;  /* 0x0000045000007945 */ /* 0x000fe60003800200 */
[----:B------:R-:W-:-:S13]  /*0240*/  ISETP.GE.AND P0, PT, R0, R19, PT ;  /* 0x000000130000720c */ /* 0x000fda0003f06270 */
[----:B------:R-:W-:Y:S05]  /*0250*/  @P0 BRA `(.L_x_3) ;  /* 0x0000000400080947 */ /* 0x000fea0003800000 */
[----:B------:R-:W-:Y:S01]  /*0260*/  IMAD.IADD R2, R19, 0x1, -R0 ;  /* 0x0000000113027824 */ /* 0x000fe200078e0a00 */
[----:B------:R-:W-:Y:S01]  /*0270*/  BSSY.RECONVERGENT B1, `(.L_x_4) ;  /* 0x0000022000017945 */ /* 0x000fe20003800200 */
[----:B------:R-:W-:Y:S01]  /*0280*/  IADD3 R17, PT, PT, R17, R0, RZ ;  /* 0x0000000011117210 */ /* 0x000fe20007ffe0ff */
[----:B------:R-:W-:Y:S01]  /*0290*/  IMAD.MOV.U32 R20, RZ, RZ, R18 ;  /* 0x000000ffff147224 */ /* 0x000fe200078e0012 */
[----:B------:R-:W-:Y:S01]  /*02a0*/  PLOP3.LUT P0, PT, PT, PT, PT, 0x80, 0x8 ;  /* 0x000000000008781c */ /* 0x000fe20003f0f070 */
[----:B------:R-:W-:Y:S01]  /*02b0*/  IMAD.MOV.U32 R22, RZ, RZ, R0 ;  /* 0x000000ffff167224 */ /* 0x000fe200078e0000 */
[----:B------:R-:W-:-:S13]  /*02c0*/  ISETP.GT.AND P2, PT, R2, 0x600, PT ;  /* 0x000006000200780c */ /* 0x000fda0003f44270 */
[----:B------:R-:W-:Y:S05]  /*02d0*/  @!P2 BRA `(.L_x_5) ;  /* 0x00000000006ca947 */ /* 0x000fea0003800000 */
[----:B------:R-:W0:Y:S01]  /*02e0*/  LDC.64 R2, c[0x0][0x390] ;  /* 0x0000e400ff027b82 */ /* 0x000e220000000a00 */
[----:B------:R-:W-:Y:S02]  /*02f0*/  PLOP3.LUT P0, PT, PT, PT, PT, 0x8, 0x80 ;  /* 0x000000000080781c */ /* 0x000fe40003f0e170 */
[----:B------:R-:W-:-:S05]  /*0300*/  IADD3 R21, PT, PT, R19, -0x600, RZ ;  /* 0xfffffa0013157810 */ /* 0x000fca0007ffe0ff */
[----:B------:R-:W1:Y:S06]  /*0310*/  LDC.64 R4, c[0x0][0x388] ;  /* 0x0000e200ff047b82 */ /* 0x000e6c0000000a00 */
.L_x_6:
[C---:B------:R-:W-:Y:S01]  /*0320*/  VIADD R9, R17.reuse, 0x600 ;  /* 0x0000060011097836 */ /* 0x040fe20000000000 */
[C---:B------:R-:W-:Y:S01]  /*0330*/  IADD3 R15, PT, PT, R17.reuse, 0x400, RZ ;  /* 0x00000400110f7810 */ /* 0x040fe20007ffe0ff */
[----:B------:R-:W-:Y:S02]  /*0340*/  VIADD R13, R17, 0x200 ;  /* 0x00000200110d7836 */ /* 0x000fe40000000000 */
[----:B0-----:R-:W-:-:S04]  /*0350*/  IMAD.WIDE R6, R9, 0x4, R2 ;  /* 0x0000000409067825 */ /* 0x001fc800078e0202 */
[--C-:B-1----:R-:W-:Y:S02]  /*0360*/  IMAD.WIDE R8, R9, 0x4, R4.reuse ;  /* 0x0000000409087825 */ /* 0x102fe400078e0204 */
[----:B------:R-:W2:Y:S02]  /*0370*/  LDG.E.CONSTANT R7, desc[UR6][R6.64] ;  /* 0x0000000606077981 */ /* 0x000ea4000c1e9900 */
[--C-:B------:R-:W-:Y:S02]  /*0380*/  IMAD.WIDE R10, R17, 0x4, R4.reuse ;  /* 0x00000004110a7825 */ /* 0x100fe400078e0204 */
[----:B------:R-:W3:Y:S02]  /*0390*/  LDG.E.CONSTANT R9, desc[UR6][R8.64] ;  /* 0x0000000608097981 */ /* 0x000ee4000c1e9900 */
[--C-:B------:R-:W-:Y:S02]  /*03a0*/  IMAD.WIDE R12, R13, 0x4, R4.reuse ;  /* 0x000000040d0c7825 */ /* 0x100fe400078e0204 */
[----:B------:R-:W4:Y:S02]  /*03b0*/  LDG.E.CONSTANT R11, desc[UR6][R10.64] ;  /* 0x000000060a0b7981 */ /* 0x000f24000c1e9900 */
[----:B------:R-:W-:-:S02]  /*03c0*/  IMAD.WIDE R14, R15, 0x4, R4 ;  /* 0x000000040f0e7825 */ /* 0x000fc400078e0204 */
[----:B------:R-:W5:Y:S04]  /*03d0*/  LDG.E.CONSTANT R13, desc[UR6][R12.64] ;  /* 0x000000060c0d7981 */ /* 0x000f68000c1e9900 */
[----:B------:R-:W5:Y:S01]  /*03e0*/  LDG.E.CONSTANT R15, desc[UR6][R14.64] ;  /* 0x000000060e0f7981 */ /* 0x000f62000c1e9900 */
[----:B------:R-:W-:-:S05]  /*03f0*/  VIADD R22, R22, 0x800 ;  /* 0x0000080016167836 */ /* 0x000fca0000000000 */
[----:B------:R-:W-:Y:S02]  /*0400*/  ISETP.GE.AND P2, PT, R22, R21, PT ;  /* 0x000000151600720c */ /* 0x000fe40003f46270 */
[----:B------:R-:W-:Y:S01]  /*0410*/  IADD3 R17, PT, PT, R17, 0x800, RZ ;  /* 0x0000080011117810 */ /* 0x000fe20007ffe0ff */
[----:B--2---:R-:W-:Y:S04]  /*0420*/  STS [R20+0x1800], R7 ;  /* 0x0018000714007388 */ /* 0x004fe80000000800 */
[----:B---3--:R-:W-:Y:S04]  /*0430*/  STS [R20+0x1000], R9 ;  /* 0x0010000914007388 */ /* 0x008fe80000000800 */
[----:B----4-:R-:W-:Y:S04]  /*0440*/  STS [R20+-0x800], R11 ;  /* 0xfff8000b14007388 */ /* 0x010fe80000000800 */
[----:B-----5:R-:W-:Y:S04]  /*0450*/  STS [R20], R13 ;  /* 0x0000000d14007388 */ /* 0x020fe80000000800 */
[----:B------:R0:W-:Y:S02]  /*0460*/  STS [R20+0x800], R15 ;  /* 0x0008000f14007388 */ /* 0x0001e40000000800 */
[----:B0-----:R-:W-:Y:S01]  /*0470*/  VIADD R20, R20, 0x2000 ;  /* 0x0000200014147836 */ /* 0x001fe20000000000 */
[----:B------:R-:W-:Y:S06]  /*0480*/  @!P2 BRA `(.L_x_6) ;  /* 0xfffffffc00a4a947 */ /* 0x000fec000383ffff */
.L_x_5:
[----:B------:R-:W-:Y:S05]  /*0490*/  BSYNC.RECONVERGENT B1 ;  /* 0x0000000000017941 */ /* 0x000fea0003800200 */
.L_x_4:
[----:B------:R-:W-:-:S04]  /*04a0*/  IADD3 R2, PT, PT, R19, -R22, RZ ;  /* 0x8000001613027210 */ /* 0x000fc80007ffe0ff */
[----:B------:R-:W-:-:S13]  /*04b0*/  ISETP.GT.AND P2, PT, R2, 0x200, PT ;  /* 0x000002000200780c */ /* 0x000fda0003f44270 */
[----:B------:R-:W-:Y:S01]  /*04c0*/  @P2 VIADD R22, R22, 0x400 ;  /* 0x0000040016162836 */ /* 0x000fe20000000000 */
[----:B------:R-:W-:Y:S01]  /*04d0*/  @P2 PLOP3.LUT P0, PT, PT, PT, PT, 0x8, 0x80 ;  /* 0x000000000080281c */ /* 0x000fe20003f0e170 */
[----:B------:R-:W0:Y:S01]  /*04e0*/  @P2 LDC.64 R8, c[0x0][0x390] ;  /* 0x0000e400ff082b82 */ /* 0x000e220000000a00 */
[----:B------:R-:W-:Y:S02]  /*04f0*/  @P2 IADD3 R15, PT, PT, R17, 0x200, RZ ;  /* 0x00000200110f2810 */ /* 0x000fe40007ffe0ff */
[----:B------:R-:W-:-:S05]  /*0500*/  ISETP.LT.OR P0, PT, R22, R19, P0 ;  /* 0x000000131600720c */ /* 0x000fca0000701670 */
[----:B------:R-:W1:Y:S08]  /*0510*/  @P2 LDC.64 R12, c[0x0][0x388] ;  /* 0x0000e200ff0c2b82 */ /* 0x000e700000000a00 */
[----:B------:R-:W2:Y:S08]  /*0520*/  @P0 LDC.64 R4, c[0x0][0x388] ;  /* 0x0000e200ff040b82 */ /* 0x000eb00000000a00 */
[----:B------:R-:W3:Y:S01]  /*0530*/  @P0 LDC.64 R2, c[0x0][0x390] ;  /* 0x0000e400ff020b82 */ /* 0x000ee20000000a00 */
[----:B0-----:R-:W-:-:S04]  /*0540*/  @P2 IMAD.WIDE R6, R17, 0x4, R8 ;  /* 0x0000000411062825 */ /* 0x001fc800078e0208 */
[----:B------:R-:W-:Y:S02]  /*0550*/  @P2 IMAD.WIDE R8, R15, 0x4, R8 ;  /* 0x000000040f082825 */ /* 0x000fe400078e0208 */
[----:B------:R-:W4:Y:S02]  /*0560*/  @P2 LDG.E.CONSTANT R7, desc[UR6][R6.64] ;  /* 0x0000000606072981 */ /* 0x000f24000c1e9900 */
[--C-:B-1----:R-:W-:Y:S02]  /*0570*/  @P2 IMAD.WIDE R10, R17, 0x4, R12.reuse ;  /* 0x00000004110a2825 */ /* 0x102fe400078e020c */
[----:B------:R-:W5:Y:S02]  /*0580*/  @P2 LDG.E.CONSTANT R9, desc[UR6][R8.64] ;  /* 0x0000000608092981 */ /* 0x000f64000c1e9900 */
[----:B------:R-:W-:Y:S02]  /*0590*/  @P2 IMAD.WIDE R12, R15, 0x4, R12 ;  /* 0x000000040f0c2825 */ /* 0x000fe400078e020c */
[----:B------:R-:W5:Y:S02]  /*05a0*/  @P2 LDG.E.CONSTANT R11, desc[UR6][R10.64] ;  /* 0x000000060a0b2981 */ /* 0x000f64000c1e9900 */
[----:B------:R-:W-:-:S02]  /*05b0*/  @P2 VIADD R17, R17, 0x400 ;  /* 0x0000040011112836 */ /* 0x000fc40000000000 */
[----:B------:R-:W5:Y:S02]  /*05c0*/  @P2 LDG.E.CONSTANT R13, desc[UR6][R12.64] ;  /* 0x000000060c0d2981 */ /* 0x000f64000c1e9900 */
[----:B--2---:R-:W-:-:S04]  /*05d0*/  @P0 IMAD.WIDE R4, R17, 0x4, R4 ;  /* 0x0000000411040825 */ /* 0x004fc800078e0204 */
[----:B---3--:R-:W-:Y:S02]  /*05e0*/  @P0 IMAD.WIDE R2, R17, 0x4, R2 ;  /* 0x0000000411020825 */ /* 0x008fe400078e0202 */
[----:B------:R-:W2:Y:S04]  /*05f0*/  @P0 LDG.E.CONSTANT R5, desc[UR6][R4.64] ;  /* 0x0000000604050981 */ /* 0x000ea8000c1e9900 */
[----:B------:R-:W3:Y:S04]  /*0600*/  @P0 LDG.E.CONSTANT R3, desc[UR6][R2.64] ;  /* 0x0000000602030981 */ /* 0x000ee8000c1e9900 */
[----:B----4-:R-:W-:Y:S04]  /*0610*/  @P2 STS [R20], R7 ;  /* 0x0000000714002388 */ /* 0x010fe80000000800 */
[----:B-----5:R-:W-:Y:S04]  /*0620*/  @P2 STS [R20+0x800], R9 ;  /* 0x0008000914002388 */ /* 0x020fe80000000800 */
[----:B------:R-:W-:Y:S04]  /*0630*/  @P2 STS [R20+-0x800], R11 ;  /* 0xfff8000b14002388 */ /* 0x000fe80000000800 */
[----:B------:R0:W-:Y:S02]  /*0640*/  @P2 STS [R20], R13 ;  /* 0x0000000d14002388 */ /* 0x0001e40000000800 */
[----:B0-----:R-:W-:-:S05]  /*0650*/  @P2 IADD3 R20, PT, PT, R20, 0x1000, RZ ;  /* 0x0000100014142810 */ /* 0x001fca0007ffe0ff */
[----:B--2---:R0:W-:Y:S04]  /*0660*/  @P0 STS [R20+-0x800], R5 ;  /* 0xfff8000514000388 */ /* 0x0041e80000000800 */
[----:B---3--:R0:W-:Y:S02]  /*0670*/  @P0 STS [R20], R3 ;  /* 0x0000000314000388 */ /* 0x0081e40000000800 */
.L_x_3:
[----:B------:R-:W-:Y:S05]  /*0680*/  BSYNC.RECONVERGENT B0 ;  /* 0x0000000000007941 */ /* 0x000fea0003800200 */
.L_x_2:
[----:B------:R-:W-:Y:S01]  /*0690*/  BAR.SYNC.DEFER_BLOCKING 0x0 ;  /* 0x0000000000007b1d */ /* 0x000fe20000010000 */
[----:B------:R-:W-:-:S13]  /*06a0*/  ISETP.GE.AND P0, PT, R19, 0x1, PT ;  /* 0x000000011300780c */ /* 0x000fda0003f06270 */
[----:B------:R-:W-:Y:S05]  /*06b0*/  @!P0 BRA `(.L_x_7) ;  /* 0xfffffff800808947 */ /* 0x000fea000383ffff */
[----:B------:R-:W-:-:S05]  /*06c0*/  UMOV UR4, URZ ;  /* 0x000000ff00047c82 */ /* 0x000fca0008000000 */
.L_x_11:
[----:B0-----:R-:W-:Y:S01]  /*06d0*/  LEA.HI R2, R0, UR4, RZ, 0x1b ;  /* 0x0000000400027c11 */ /* 0x001fe2000f8fd8ff */
[----:B------:R-:W-:Y:S01]  /*06e0*/  UIADD3 UR4, UPT, UPT, UR4, 0x10, URZ ;  /* 0x0000001004047890 */ /* 0x000fe2000fffe0ff */
[----:B------:R-:W-:Y:S01]  /*06f0*/  BSSY.RECONVERGENT B0, `(.L_x_8) ;  /* 0x0000016000007945 */ /* 0x000fe20003800200 */
[----:B------:R-:W1:Y:S01]  /*0700*/  LDCU.64 UR8, c[0x0][0x3a0] ;  /* 0x00007400ff0877ac */ /* 0x000e620008000a00 */
[----:B------:R-:W-:-:S03]  /*0710*/  ISETP.GE.AND P0, PT, R2, R19, PT ;  /* 0x000000130200720c */ /* 0x000fc60003f06270 */
[----:B------:R-:W-:-:S10]  /*0720*/  ISETP.LE.AND P2, PT, R19, UR4, PT ;  /* 0x0000000413007c0c */ /* 0x000fd4000bf43270 */
[----:B------:R-:W-:Y:S05]  /*0730*/  @P0 BRA `(.L_x_9) ;  /* 0x0000000000440947 */ /* 0x000fea0003800000 */
[----:B------:R-:W-:Y:S01]  /*0740*/  LEA R2, R2, UR5, 0x2 ;  /* 0x0000000502027c11 */ /* 0x000fe2000f8e10ff */
[----:B------:R-:W-:Y:S06]  /*0750*/  @P1 BRA `(.L_x_9) ;  /* 0x00000000003c1947 */ /* 0x000fec0003800000 */
[----:B------:R2:W3:Y:S01]  /*0760*/  LDS R11, [R2] ;  /* 0x00000000020b7984 */ /* 0x0004e20000000800 */
[----:B------:R-:W4:Y:S01]  /*0770*/  LDC.64 R6, c[0x0][0x398] ;  /* 0x0000e600ff067b82 */ /* 0x000f220000000a00 */
[----:B------:R-:W-:Y:S02]  /*0780*/  IMAD.MOV.U32 R10, RZ, RZ, R16 ;  /* 0x000000ffff0a7224 */ /* 0x000fe400078e0010 */
[----:B------:R2:W0:Y:S05]  /*0790*/  LDS R13, [R2+0x800] ;  /* 0x00080000020d7984 */ /* 0x00042a0000000800 */
[----:B------:R-:W0:Y:S02]  /*07a0*/  LDC.64 R8, c[0x0][0x380] ;  /* 0x0000e000ff087b82 */ /* 0x000e240000000a00 */
.L_x_10:
[----:B01-3--:R-:W-:-:S04]  /*07b0*/  IMAD R5, R11, UR8, R10 ;  /* 0x000000080b057c24 */ /* 0x00bfc8000f8e020a */
[----:B------:R-:W-:-:S06]  /*07c0*/  IMAD.WIDE R4, R5, 0x4, R8 ;  /* 0x0000000405047825 */ /* 0x000fcc00078e0208 */
[----:B------:R-:W3:Y:S01]  /*07d0*/  LDG.E.CONSTANT R5, desc[UR6][R4.64] ;  /* 0x0000000604057981 */ /* 0x000ee2000c1e9900 */
[----:B------:R-:W-:Y:S01]  /*07e0*/  IMAD R3, R13, UR8, R10 ;  /* 0x000000080d037c24 */ /* 0x000fe2000f8e020a */
[----:B------:R-:W-:-:S03]  /*07f0*/  IADD3 R10, PT, PT, R10, 0x20, RZ ;  /* 0x000000200a0a7810 */ /* 0x000fc60007ffe0ff */
[----:B--2-4-:R-:W-:Y:S01]  /*0800*/  IMAD.WIDE R2, R3, 0x4, R6 ;  /* 0x0000000403027825 */ /* 0x014fe200078e0206 */
[----:B------:R-:W-:-:S04]  /*0810*/  ISETP.GE.U32.AND P0, PT, R10, UR8, PT ;  /* 0x000000080a007c0c */ /* 0x000fc8000bf06070 */
[----:B------:R-:W-:Y:S01]  /*0820*/  ISETP.GE.U32.AND.EX P0, PT, RZ, UR9, PT, P0 ;  /* 0x00000009ff007c0c */ /* 0x000fe2000bf06100 */
[----:B---3--:R0:W-:-:S12]  /*0830*/  REDG.E.ADD.F32.FTZ.RN.STRONG.GPU desc[UR6][R2.64], R5 ;  /* 0x00000005020079a6 */ /* 0x0081d8000c12f306 */
[----:B------:R-:W-:Y:S05]  /*0840*/  @!P0 BRA `(.L_x_10) ;  /* 0xfffffffc00d88947 */ /* 0x000fea000383ffff */
.L_x_9:
[----:B-1----:R-:W-:Y:S05]  /*0850*/  BSYNC.RECONVERGENT B0 ;  /* 0x0000000000007941 */ /* 0x002fea0003800200 */
.L_x_8:
[----:B------:R-:W-:Y:S05]  /*0860*/  @!P2 BRA `(.L_x_11) ;  /* 0xfffffffc0098a947 */ /* 0x000fea000383ffff */
[----:B------:R-:W-:Y:S05]  /*0870*/  BRA `(.L_x_7) ;  /* 0xfffffff800107947 */ /* 0x000fea000383ffff */
.L_x_12:
[----:B------:R-:W-:-:S00]  /*0880*/  BRA `(.L_x_12) ;  /* 0xfffffffc00fc7947 */ /* 0x000fc0000383ffff */
[----:B------:R-:W-:-:S00]  /*0890*/  NOP ;  /* 0x0000000000007918 */ /* 0x000fc00000000000 */
        /* <DEDUP_REMOVED lines=14> */
.L_x_13:


//--------------------- .nv.shared._Z32gpu_pooling_forward_async_kernelIfLi512ELi512EEvPKT_PKiS4_PS0_liPi --------------------------
	.section	.nv.shared._Z32gpu_pooling_forward_async_kernelIfLi512ELi512EEvPKT_PKiS4_PS0_liPi,"aw",@nobits
	.sectionflags	@""
	.align	16
	.zero		1024


//--------------------- .nv.shared.reserved.0     --------------------------
	.section	.nv.shared.reserved.0,"aw",@nobits
	.weak		__nv_reservedSMEM_offset_0_alias
	.size		__nv_reservedSMEM_offset_0_alias, 0, 64
	.other		__nv_reservedSMEM_offset_0_alias,@"STO_CUDA_RESERVED_SHARED STV_DEFAULT"
__nv_reservedSMEM_offset_0_alias:
	.zero		0
	.zero		64


//--------------------- .nv.constant0._Z32gpu_pooling_forward_async_kernelIfLi512ELi512EEvPKT_PKiS4_PS0_liPi --------------------------
	.section	.nv.constant0._Z32gpu_pooling_forward_async_kernelIfLi512ELi512EEvPKT_PKiS4_PS0_liPi,"a",@progbits
	.sectionflags	@""
	.align	4
.nv.constant0._Z32gpu_pooling_forward_async_kernelIfLi512ELi512EEvPKT_PKiS4_PS0_liPi:
	.zero		952


//--------------------- SYMBOLS --------------------------

	.type		.nv.reservedSmem.offset0,@object
	.size		.nv.reservedSmem.offset0,0x4
	.type		.nv.reservedSmem.cap,@object
	.size		.nv.reservedSmem.cap,0x4
